//
// Generated by NVIDIA NVVM Compiler
//
// Compiler Build ID: CL-36424714
// Cuda compilation tools, release 13.0, V13.0.88
// Based on NVVM 20.0.0
//

.version 9.0
.target sm_100
.address_size 64

	// .globl	_Z8wmma_kerPjS_PiS_S_

.visible .entry _Z8wmma_kerPjS_PiS_S_(
	.param .u64 .ptr .align 1 _Z8wmma_kerPjS_PiS_S__param_0,
	.param .u64 .ptr .align 1 _Z8wmma_kerPjS_PiS_S__param_1,
	.param .u64 .ptr .align 1 _Z8wmma_kerPjS_PiS_S__param_2,
	.param .u64 .ptr .align 1 _Z8wmma_kerPjS_PiS_S__param_3,
	.param .u64 .ptr .align 1 _Z8wmma_kerPjS_PiS_S__param_4
)
{
	.reg .b32 	%r<11>;
	.reg .b64 	%rd<14>;

	ld.param.u64 	%rd1, [_Z8wmma_kerPjS_PiS_S__param_0];
	ld.param.u64 	%rd2, [_Z8wmma_kerPjS_PiS_S__param_1];
	ld.param.u64 	%rd3, [_Z8wmma_kerPjS_PiS_S__param_2];
	ld.param.u64 	%rd4, [_Z8wmma_kerPjS_PiS_S__param_3];
	ld.param.u64 	%rd5, [_Z8wmma_kerPjS_PiS_S__param_4];
	cvta.to.global.u64 	%rd6, %rd1;
	cvta.to.global.u64 	%rd7, %rd2;
	cvta.to.global.u64 	%rd8, %rd4;
	cvta.to.global.u64 	%rd9, %rd5;
	cvta.to.global.u64 	%rd10, %rd3;
	mov.b32 	%r3, 32;
	wmma.load.a.sync.aligned.row.m8n8k32.global.u4 	{%r4}, [%rd6], %r3;
	wmma.load.b.sync.aligned.col.m8n8k32.global.u4 	{%r5}, [%rd7], %r3;
	// begin inline asm
	mov.u32 %r1, %clock;
	// end inline asm
	mov.b32 	%r6, 0;
	wmma.mma.sync.aligned.row.col.m8n8k32.s32.u4.u4.s32 {%r7, %r8}, {%r4}, {%r5}, {%r6, %r6};
	// begin inline asm
	mov.u32 %r2, %clock;
	// end inline asm
	mov.u32 	%r9, %tid.x;
	mul.wide.u32 	%rd11, %r9, 4;
	add.s64 	%rd12, %rd8, %rd11;
	st.global.u32 	[%rd12], %r1;
	add.s64 	%rd13, %rd9, %rd11;
	st.global.u32 	[%rd13], %r2;
	mov.b32 	%r10, 8;
	wmma.store.d.sync.aligned.row.m8n8k32.global.s32 	[%rd10], {%r7, %r8}, %r10;
	ret;

}


// ===== COMPILED SASS (sm_100) =====

	.target	sm_100

	.elftype	@"ET_EXEC"


//--------------------- .note.nv.tkinfo           --------------------------
	.section	.note.nv.tkinfo,"",@"SHT_NOTE"
	.sectionflags	@"SHF_NOTE_NV_TKINFO"
	.tkinfo
        /*0018*/ 	.word	0x00000002
        /*0030*/ 	.string	""
        /*0030*/ 	.string	"ptxas"
        /*0030*/ 	.string	"Cuda compilation tools, release 13.0, V13.0.88"
        /*0030*/ 	.string	"Build cuda_13.0.r13.0/compiler.36424714_0"
        /*0030*/ 	.string	"-arch sm_100 -m 64 "



//--------------------- .note.nv.cuinfo           --------------------------
	.section	.note.nv.cuinfo,"",@"SHT_NOTE"
	.sectionflags	@"SHF_NOTE_NV_CUINFO"
        /*0018*/ 	.short	0x0002
        /*001a*/ 	.short	0x0064
        /*001c*/ 	.short	0x0082
	.zero		2


//--------------------- .nv.info                  --------------------------
	.section	.nv.info,"",@"SHT_CUDA_INFO"
	.align	4


	//----- nvinfo : EIATTR_REGCOUNT
	.align		4
        /*0000*/ 	.byte	0x04, 0x2f
        /*0002*/ 	.short	(.L_1 - .L_0)
	.align		4
.L_0:
        /*0004*/ 	.word	index@(_Z8wmma_kerPjS_PiS_S_)
        /*0008*/ 	.word	0x00000012


	//----- nvinfo : EIATTR_FRAME_SIZE
	.align		4
.L_1:
        /*000c*/ 	.byte	0x04, 0x11
        /*000e*/ 	.short	(.L_3 - .L_2)
	.align		4
.L_2:
        /*0010*/ 	.word	index@($__internal_0_$__cuda_sm_9x_mma_sub_byte_internal_m8n8k32_u4_u4)
        /*0014*/ 	.word	0x00000000


	//----- nvinfo : EIATTR_FRAME_SIZE
	.align		4
.L_3:
        /*0018*/ 	.byte	0x04, 0x11
        /*001a*/ 	.short	(.L_5 - .L_4)
	.align		4
.L_4:
        /*001c*/ 	.word	index@(_Z8wmma_kerPjS_PiS_S_)
        /*0020*/ 	.word	0x00000000


	//----- nvinfo : EIATTR_MIN_STACK_SIZE
	.align		4
.L_5:
        /*0024*/ 	.byte	0x04, 0x12
        /*0026*/ 	.short	(.L_7 - .L_6)
	.align		4
.L_6:
        /*0028*/ 	.word	index@(_Z8wmma_kerPjS_PiS_S_)
        /*002c*/ 	.word	0x00000000
.L_7:


//--------------------- .nv.compat                --------------------------
	.section	.nv.compat,"",@"SHT_CUDA_COMPAT_INFO"
	.align	4
        /*0000*/ 	.byte	0x02, 0x09, 0x00, 0x00, 0x02, 0x02, 0x01, 0x00, 0x02, 0x05, 0x05, 0x00, 0x03, 0x07, 0x01, 0x01
        /*0010*/ 	.byte	0x02, 0x03, 0x00, 0x00, 0x02, 0x06, 0x01, 0x00, 0x04, 0x0b, 0x08, 0x00, 0x01, 0x00, 0x00, 0x00
        /*0020*/ 	.byte	0x00, 0x00, 0x00, 0x00


//--------------------- .nv.info._Z8wmma_kerPjS_PiS_S_ --------------------------
	.section	.nv.info._Z8wmma_kerPjS_PiS_S_,"",@"SHT_CUDA_INFO"
	.sectionflags	@""
	.align	4


	//----- nvinfo : EIATTR_CUDA_API_VERSION
	.align		4
        /*0000*/ 	.byte	0x04, 0x37
        /*0002*/ 	.short	(.L_9 - .L_8)
.L_8:
        /*0004*/ 	.word	0x00000082


	//----- nvinfo : EIATTR_KPARAM_INFO
	.align		4
.L_9:
        /*0008*/ 	.byte	0x04, 0x17
        /*000a*/ 	.short	(.L_11 - .L_10)
.L_10:
        /*000c*/ 	.word	0x00000000
        /*0010*/ 	.short	0x0004
        /*0012*/ 	.short	0x0020
        /*0014*/ 	.byte	0x00, 0xf5, 0x21, 0x00


	//----- nvinfo : EIATTR_KPARAM_INFO
	.align		4
.L_11:
        /*0018*/ 	.byte	0x04, 0x17
        /*001a*/ 	.short	(.L_13 - .L_12)
.L_12:
        /*001c*/ 	.word	0x00000000
        /*0020*/ 	.short	0x0003
        /*0022*/ 	.short	0x0018
        /*0024*/ 	.byte	0x00, 0xf5, 0x21, 0x00


	//----- nvinfo : EIATTR_KPARAM_INFO
	.align		4
.L_13:
        /*0028*/ 	.byte	0x04, 0x17
        /*002a*/ 	.short	(.L_15 - .L_14)
.L_14:
        /*002c*/ 	.word	0x00000000
        /*0030*/ 	.short	0x0002
        /*0032*/ 	.short	0x0010
        /*0034*/ 	.byte	0x00, 0xf5, 0x21, 0x00


	//----- nvinfo : EIATTR_KPARAM_INFO
	.align		4
.L_15:
        /*0038*/ 	.byte	0x04, 0x17
        /*003a*/ 	.short	(.L_17 - .L_16)
.L_16:
        /*003c*/ 	.word	0x00000000
        /*0040*/ 	.short	0x0001
        /*0042*/ 	.short	0x0008
        /*0044*/ 	.byte	0x00, 0xf5, 0x21, 0x00


	//----- nvinfo : EIATTR_KPARAM_INFO
	.align		4
.L_17:
        /*0048*/ 	.byte	0x04, 0x17
        /*004a*/ 	.short	(.L_19 - .L_18)
.L_18:
        /*004c*/ 	.word	0x00000000
        /*0050*/ 	.short	0x0000
        /*0052*/ 	.short	0x0000
        /*0054*/ 	.byte	0x00, 0xf5, 0x21, 0x00


	//----- nvinfo : EIATTR_SPARSE_MMA_MASK
	.align		4
.L_19:
        /*0058*/ 	.byte	0x03, 0x50
        /*005a*/ 	.short	0x0000


	//----- nvinfo : EIATTR_WMMA_USED
	.align		4
        /*005c*/ 	.byte	0x01, 0x2b
	.zero		2


	//----- nvinfo : EIATTR_MAXREG_COUNT
	.align		4
        /*0060*/ 	.byte	0x03, 0x1b
        /*0062*/ 	.short	0x00ff


	//----- nvinfo : EIATTR_MERCURY_ISA_VERSION
	.align		4
        /*0064*/ 	.byte	0x03, 0x5f
        /*0066*/ 	.short	0x0101


	//----- nvinfo : EIATTR_VRC_CTA_INIT_COUNT
	.align		4
        /*0068*/ 	.byte	0x02, 0x4a
	.zero		1
	.zero		1


	//----- nvinfo : EIATTR_EXIT_INSTR_OFFSETS
	.align		4
        /*006c*/ 	.byte	0x04, 0x1c
        /*006e*/ 	.short	(.L_21 - .L_20)


	//   ....[0]....
.L_20:
        /*0070*/ 	.word	0x00000220


	//----- nvinfo : EIATTR_CRS_STACK_SIZE
	.align		4
.L_21:
        /*0074*/ 	.byte	0x04, 0x1e
        /*0076*/ 	.short	(.L_23 - .L_22)
.L_22:
        /*0078*/ 	.word	0x00000000


	//----- nvinfo : EIATTR_CBANK_PARAM_SIZE
	.align		4
.L_23:
        /*007c*/ 	.byte	0x03, 0x19
        /*007e*/ 	.short	0x0028


	//----- nvinfo : EIATTR_PARAM_CBANK
	.align		4
        /*0080*/ 	.byte	0x04, 0x0a
        /*0082*/ 	.short	(.L_25 - .L_24)
	.align		4
.L_24:
        /*0084*/ 	.word	index@(.nv.constant0._Z8wmma_kerPjS_PiS_S_)
        /*0088*/ 	.short	0x0380
        /*008a*/ 	.short	0x0028


	//----- nvinfo : EIATTR_SW_WAR
	.align		4
.L_25:
        /*008c*/ 	.byte	0x04, 0x36
        /*008e*/ 	.short	(.L_27 - .L_26)
.L_26:
        /*0090*/ 	.word	0x00000008
.L_27:


//--------------------- .nv.callgraph             --------------------------
	.section	.nv.callgraph,"",@"SHT_CUDA_CALLGRAPH"
	.align	4
	.sectionentsize	8
	.align		4
        /*0000*/ 	.word	0x00000000
	.align		4
        /*0004*/ 	.word	0xffffffff
	.align		4
        /*0008*/ 	.word	0x00000000
	.align		4
        /*000c*/ 	.word	0xfffffffe
	.align		4
        /*0010*/ 	.word	0x00000000
	.align		4
        /*0014*/ 	.word	0xfffffffd
	.align		4
        /*0018*/ 	.word	0x00000000
	.align		4
        /*001c*/ 	.word	0xfffffffc


//--------------------- .text._Z8wmma_kerPjS_PiS_S_ --------------------------
	.section	.text._Z8wmma_kerPjS_PiS_S_,"ax",@progbits
	.align	128
        .global         _Z8wmma_kerPjS_PiS_S_
        .type           _Z8wmma_kerPjS_PiS_S_,@function
        .size           _Z8wmma_kerPjS_PiS_S_,(.L_x_1 - _Z8wmma_kerPjS_PiS_S_)
        .other          _Z8wmma_kerPjS_PiS_S_,@"STO_CUDA_ENTRY STV_DEFAULT"
_Z8wmma_kerPjS_PiS_S_:
.text._Z8wmma_kerPjS_PiS_S_:
[----:B------:R-:W-:Y:S01]  /*0000*/  LDC R1, c[0x0][0x37c] ;  /* 0x0000df00ff017b82 */ /* 0x000fe20000000800 */
[----:B------:R-:W0:Y:S01]  /*0010*/  S2R R5, SR_LANEID ;  /* 0x0000000000057919 */ /* 0x000e220000000000 */
[----:B------:R-:W1:Y:S01]  /*0020*/  LDCU.128 UR8, c[0x0][0x380] ;  /* 0x00007000ff0877ac */ /* 0x000e620008000c00 */
[----:B------:R-:W-:Y:S01]  /*0030*/  IMAD.MOV.U32 R3, RZ, RZ, RZ ;  /* 0x000000ffff037224 */ /* 0x000fe200078e00ff */
[----:B------:R-:W2:Y:S01]  /*0040*/  LDCU.64 UR4, c[0x0][0x358] ;  /* 0x00006b00ff0477ac */ /* 0x000ea20008000a00 */
[----:B0-----:R-:W-:Y:S02]  /*0050*/  LOP3.LUT R2, R5, 0x3, RZ, 0xc0, !PT ;  /* 0x0000000305027812 */ /* 0x001fe400078ec0ff */
[----:B------:R-:W-:-:S05]  /*0060*/  SHF.R.U32.HI R5, RZ, 0x2, R5 ;  /* 0x00000002ff057819 */ /* 0x000fca0000011605 */
[----:B------:R-:W-:-:S03]  /*0070*/  IMAD.WIDE.U32 R2, R5, 0x4, R2 ;  /* 0x0000000405027825 */ /* 0x000fc600078e0002 */
[C---:B-1----:R-:W-:Y:S02]  /*0080*/  LEA R4, P0, R2.reuse, UR8, 0x2 ;  /* 0x0000000802047c11 */ /* 0x042fe4000f8010ff */
[C---:B------:R-:W-:Y:S02]  /*0090*/  LEA R6, P1, R2.reuse, UR10, 0x2 ;  /* 0x0000000a02067c11 */ /* 0x040fe4000f8210ff */
[C-C-:B------:R-:W-:Y:S02]  /*00a0*/  LEA.HI.X R5, R2.reuse, UR9, R3.reuse, 0x2, P0 ;  /* 0x0000000902057c11 */ /* 0x140fe400080f1403 */
[----:B------:R-:W-:-:S03]  /*00b0*/  LEA.HI.X R7, R2, UR11, R3, 0x2, P1 ;  /* 0x0000000b02077c11 */ /* 0x000fc600088f1403 */
[----:B--2---:R0:W5:Y:S04]  /*00c0*/  LDG.E R4, desc[UR4][R4.64] ;  /* 0x0000000404047981 */ /* 0x004168000c1e1900 */
[----:B------:R0:W5:Y:S01]  /*00d0*/  LDG.E R6, desc[UR4][R6.64] ;  /* 0x0000000406067981 */ /* 0x000162000c1e1900 */
[----:B------:R-:W-:Y:S02]  /*00e0*/  CS2R.32 R0, SR_CLOCKLO ;  /* 0x0000000000007805 */ /* 0x000fe40000005000 */
[----:B------:R-:W-:-:S07]  /*00f0*/  MOV R12, 0x110 ;  /* 0x00000110000c7802 */ /* 0x000fce0000000f00 */
[----:B0----5:R-:W-:Y:S05]  /*0100*/  CALL.REL.NOINC `($__internal_0_$__cuda_sm_9x_mma_sub_byte_internal_m8n8k32_u4_u4) ;  /* 0x0000000000487944 */ /* 0x021fea0003c00000 */
[----:B------:R-:W-:Y:S01]  /*0110*/  CS2R.32 R13, SR_CLOCKLO ;  /* 0x00000000000d7805 */ /* 0x000fe20000005000 */
[----:B------:R-:W0:Y:S01]  /*0120*/  S2R R9, SR_LANEID ;  /* 0x0000000000097919 */ /* 0x000e220000000000 */
[----:B------:R-:W1:Y:S01]  /*0130*/  LDC.64 R2, c[0x0][0x398] ;  /* 0x0000e600ff027b82 */ /* 0x000e620000000a00 */
[----:B------:R-:W2:Y:S01]  /*0140*/  LDCU.64 UR6, c[0x0][0x390] ;  /* 0x00007200ff0677ac */ /* 0x000ea20008000a00 */
[----:B------:R-:W1:Y:S06]  /*0150*/  S2R R15, SR_TID.X ;  /* 0x00000000000f7919 */ /* 0x000e6c0000002100 */
[----:B------:R-:W3:Y:S01]  /*0160*/  LDC.64 R6, c[0x0][0x3a0] ;  /* 0x0000e800ff067b82 */ /* 0x000ee20000000a00 */
[----:B0-----:R-:W-:-:S02]  /*0170*/  LOP3.LUT R8, R9, 0x3, RZ, 0xc0, !PT ;  /* 0x0000000309087812 */ /* 0x001fc400078ec0ff */
[----:B------:R-:W-:Y:S01]  /*0180*/  SHF.R.U32.HI R11, RZ, 0x2, R9 ;  /* 0x00000002ff0b7819 */ /* 0x000fe20000011609 */
[----:B------:R-:W-:Y:S02]  /*0190*/  IMAD.MOV.U32 R9, RZ, RZ, RZ ;  /* 0x000000ffff097224 */ /* 0x000fe400078e00ff */
[----:B-1----:R-:W-:-:S04]  /*01a0*/  IMAD.WIDE.U32 R2, R15, 0x4, R2 ;  /* 0x000000040f027825 */ /* 0x002fc800078e0002 */
[----:B------:R-:W-:Y:S01]  /*01b0*/  IMAD.WIDE.U32 R10, R11, 0x4, R8 ;  /* 0x000000040b0a7825 */ /* 0x000fe200078e0008 */
[----:B------:R-:W-:Y:S03]  /*01c0*/  STG.E desc[UR4][R2.64], R0 ;  /* 0x0000000002007986 */ /* 0x000fe6000c101904 */
[----:B---3--:R-:W-:Y:S01]  /*01d0*/  IMAD.WIDE.U32 R6, R15, 0x4, R6 ;  /* 0x000000040f067825 */ /* 0x008fe200078e0006 */
[----:B--2---:R-:W-:-:S04]  /*01e0*/  LEA R8, P0, R10, UR6, 0x3 ;  /* 0x000000060a087c11 */ /* 0x004fc8000f8018ff */
[----:B------:R-:W-:Y:S01]  /*01f0*/  LEA.HI.X R9, R10, UR7, R11, 0x3, P0 ;  /* 0x000000070a097c11 */ /* 0x000fe200080f1c0b */
[----:B------:R-:W-:Y:S04]  /*0200*/  STG.E desc[UR4][R6.64], R13 ;  /* 0x0000000d06007986 */ /* 0x000fe8000c101904 */
[----:B------:R-:W-:Y:S01]  /*0210*/  STG.E.64 desc[UR4][R8.64], R4 ;  /* 0x0000000408007986 */ /* 0x000fe2000c101b04 */
[----:B------:R-:W-:Y:S05]  /*0220*/  EXIT ;  /* 0x000000000000794d */ /* 0x000fea0003800000 */
        .weak           $__internal_0_$__cuda_sm_9x_mma_sub_byte_internal_m8n8k32_u4_u4
        .type           $__internal_0_$__cuda_sm_9x_mma_sub_byte_internal_m8n8k32_u4_u4,@function
        .size           $__internal_0_$__cuda_sm_9x_mma_sub_byte_internal_m8n8k32_u4_u4,(.L_x_1 - $__internal_0_$__cuda_sm_9x_mma_sub_byte_internal_m8n8k32_u4_u4)
$__internal_0_$__cuda_sm_9x_mma_sub_byte_internal_m8n8k32_u4_u4:
[----:B------:R-:W-:Y:S01]  /*0230*/  LOP3.LUT R10, R6, 0xf0f0f0f0, RZ, 0xc0, !PT ;  /* 0xf0f0f0f0060a7812 */ /* 0x000fe200078ec0ff */
[----:B------:R-:W-:Y:S01]  /*0240*/  IMAD.MOV.U32 R3, RZ, RZ, RZ ;  /* 0x000000ffff037224 */ /* 0x000fe200078e00ff */
[----:B------:R-:W-:Y:S01]  /*0250*/  LOP3.LUT R8, R4, 0xf0f0f0f0, RZ, 0xc0, !PT ;  /* 0xf0f0f0f004087812 */ /* 0x000fe200078ec0ff */
[----:B------:R-:W-:Y:S01]  /*0260*/  IMAD.MOV.U32 R9, RZ, RZ, RZ ;  /* 0x000000ffff097224 */ /* 0x000fe200078e00ff */
[----:B------:R-:W-:Y:S02]  /*0270*/  LOP3.LUT R5, R6, 0xf0f0f0f, RZ, 0xc0, !PT ;  /* 0x0f0f0f0f06057812 */ /* 0x000fe400078ec0ff */
[----:B------:R-:W-:Y:S02]  /*0280*/  LOP3.LUT R2, R4, 0xf0f0f0f, RZ, 0xc0, !PT ;  /* 0x0f0f0f0f04027812 */ /* 0x000fe400078ec0ff */
[----:B------:R-:W-:Y:S02]  /*0290*/  SHF.R.U32.HI R10, RZ, 0x4, R10 ;  /* 0x00000004ff0a7819 */ /* 0x000fe4000001160a */
[----:B------:R-:W-:-:S03]  /*02a0*/  SHF.R.U32.HI R8, RZ, 0x4, R8 ;  /* 0x00000004ff087819 */ /* 0x000fc60000011608 */
[----:B------:R-:W-:Y:S01]  /*02b0*/  IMMA.16816.U8.U8 R4, R2.ROW, R5.COL, RZ ;  /* 0x0000000502047237 */ /* 0x000fe200004004ff */
[----:B------:R-:W-:Y:S02]  /*02c0*/  IMAD.MOV.U32 R2, RZ, RZ, R12 ;  /* 0x000000ffff027224 */ /* 0x000fe400078e000c */
[----:B------:R-:W-:-:S05]  /*02d0*/  IMAD.MOV.U32 R3, RZ, RZ, 0x0 ;  /* 0x00000000ff037424 */ /* 0x000fca00078e00ff */
[----:B------:R-:W-:-:S15]  /*02e0*/  IMMA.16816.U8.U8 R8, R8.ROW, R10.COL, RZ ;  /* 0x0000000a08087237 */ /* 0x000fde00004004ff */
[----:B------:R-:W-:-:S04]  /*02f0*/  NOP ;  /* 0x0000000000007918 */ /* 0x000fc80000000000 */
[----:B------:R-:W-:Y:S02]  /*0300*/  IMAD.IADD R4, R4, 0x1, R8 ;  /* 0x0000000104047824 */ /* 0x000fe400078e0208 */
[----:B------:R-:W-:Y:S01]  /*0310*/  IMAD.IADD R5, R5, 0x1, R9 ;  /* 0x0000000105057824 */ /* 0x000fe200078e0209 */
[----:B------:R-:W-:Y:S06]  /*0320*/  RET.REL.NODEC R2 `(_Z8wmma_kerPjS_PiS_S_) ;  /* 0xfffffffc02347950 */ /* 0x000fec0003c3ffff */
.L_x_0:
[----:B------:R-:W-:-:S00]  /*0330*/  BRA `(.L_x_0) ;  /* 0xfffffffc00fc7947 */ /* 0x000fc0000383ffff */
[----:B------:R-:W-:-:S00]  /*0340*/  NOP ;  /* 0x0000000000007918 */ /* 0x000fc00000000000 */
        /* <DEDUP_REMOVED lines=11> */
.L_x_1:


//--------------------- .nv.shared.reserved.0     --------------------------
	.section	.nv.shared.reserved.0,"aw",@nobits
	.weak		__nv_reservedSMEM_offset_0_alias
	.size		__nv_reservedSMEM_offset_0_alias, 0, 64
	.other		__nv_reservedSMEM_offset_0_alias,@"STO_CUDA_RESERVED_SHARED STV_DEFAULT"
__nv_reservedSMEM_offset_0_alias:
	.zero		0
	.zero		64


//--------------------- .nv.constant0._Z8wmma_kerPjS_PiS_S_ --------------------------
	.section	.nv.constant0._Z8wmma_kerPjS_PiS_S_,"a",@progbits
	.sectionflags	@""
	.align	4
.nv.constant0._Z8wmma_kerPjS_PiS_S_:
	.zero		936


//--------------------- SYMBOLS --------------------------

	.type		.nv.reservedSmem.offset0,@object
	.size		.nv.reservedSmem.offset0,0x4
